//
// Generated by NVIDIA NVVM Compiler
//
// Compiler Build ID: CL-36424714
// Cuda compilation tools, release 13.0, V13.0.88
// Based on NVVM 20.0.0
//

.version 9.0
.target sm_100
.address_size 64

	// .globl	_Z9LaplacianPfS_S_
.extern .shared .align 16 .b8 cache[];

.visible .entry _Z9LaplacianPfS_S_(
	.param .u64 .ptr .align 1 _Z9LaplacianPfS_S__param_0,
	.param .u64 .ptr .align 1 _Z9LaplacianPfS_S__param_1,
	.param .u64 .ptr .align 1 _Z9LaplacianPfS_S__param_2
)
{
	.reg .pred 	%p<16>;
	.reg .b32 	%r<49>;
	.reg .b32 	%f<23>;
	.reg .b64 	%rd<21>;

	ld.param.u64 	%rd1, [_Z9LaplacianPfS_S__param_0];
	ld.param.u64 	%rd2, [_Z9LaplacianPfS_S__param_1];
	ld.param.u64 	%rd3, [_Z9LaplacianPfS_S__param_2];
	mov.u32 	%r1, %ntid.x;
	mov.u32 	%r2, %nctaid.x;
	mul.lo.s32 	%r18, %r1, %r2;
	mov.u32 	%r4, %ntid.y;
	mov.u32 	%r5, %nctaid.y;
	mul.lo.s32 	%r19, %r4, %r5;
	mov.u32 	%r7, %ntid.z;
	mov.u32 	%r20, %nctaid.z;
	mul.lo.s32 	%r21, %r7, %r20;
	mov.u32 	%r8, %ctaid.x;
	mov.u32 	%r23, %tid.x;
	mad.lo.s32 	%r24, %r1, %r8, %r23;
	mov.u32 	%r9, %ctaid.y;
	mov.u32 	%r26, %tid.y;
	mad.lo.s32 	%r27, %r4, %r9, %r26;
	mov.u32 	%r10, %ctaid.z;
	mov.u32 	%r29, %tid.z;
	mad.lo.s32 	%r30, %r7, %r10, %r29;
	mad.lo.s32 	%r32, %r4, %r29, %r26;
	mad.lo.s32 	%r11, %r32, %r1, %r23;
	mad.lo.s32 	%r33, %r30, %r19, %r27;
	mad.lo.s32 	%r12, %r33, %r18, %r24;
	setp.eq.s32 	%p1, %r24, 0;
	setp.eq.s32 	%p2, %r27, 0;
	or.pred  	%p3, %p1, %p2;
	setp.eq.s32 	%p4, %r30, 0;
	or.pred  	%p5, %p4, %p3;
	add.s32 	%r34, %r18, -1;
	setp.ge.s32 	%p6, %r24, %r34;
	or.pred  	%p7, %p5, %p6;
	add.s32 	%r35, %r19, -1;
	setp.ge.u32 	%p8, %r27, %r35;
	or.pred  	%p9, %p7, %p8;
	add.s32 	%r36, %r21, -1;
	setp.ge.u32 	%p10, %r30, %r36;
	mov.f32 	%f22, 0f00000000;
	or.pred  	%p11, %p9, %p10;
	@%p11 bra 	$L__BB0_2;
	cvta.to.global.u64 	%rd4, %rd1;
	cvta.to.global.u64 	%rd5, %rd2;
	mul.lo.s32 	%r37, %r18, %r19;
	sub.s32 	%r38, %r12, %r37;
	mul.wide.s32 	%rd6, %r38, 4;
	add.s64 	%rd7, %rd4, %rd6;
	ld.global.f32 	%f4, [%rd7];
	add.s32 	%r39, %r12, %r37;
	mul.wide.s32 	%rd8, %r39, 4;
	add.s64 	%rd9, %rd4, %rd8;
	ld.global.f32 	%f5, [%rd9];
	sub.s32 	%r40, %r12, %r18;
	mul.wide.s32 	%rd10, %r40, 4;
	add.s64 	%rd11, %rd4, %rd10;
	ld.global.f32 	%f6, [%rd11];
	add.s32 	%r41, %r12, %r18;
	mul.wide.s32 	%rd12, %r41, 4;
	add.s64 	%rd13, %rd4, %rd12;
	ld.global.f32 	%f7, [%rd13];
	mul.wide.s32 	%rd14, %r18, 4;
	add.s64 	%rd15, %rd11, %rd14;
	ld.global.f32 	%f8, [%rd15+-4];
	ld.global.f32 	%f9, [%rd15+4];
	add.f32 	%f10, %f6, %f7;
	add.f32 	%f11, %f10, %f8;
	add.f32 	%f12, %f11, %f9;
	add.f32 	%f13, %f5, %f12;
	add.f32 	%f14, %f4, %f13;
	div.rn.f32 	%f15, %f14, 0f40C00000;
	mul.wide.s32 	%rd16, %r12, 4;
	add.s64 	%rd17, %rd5, %rd16;
	st.global.f32 	[%rd17], %f15;
	ld.global.f32 	%f16, [%rd15];
	sub.f32 	%f22, %f15, %f16;
$L__BB0_2:
	mul.f32 	%f17, %f22, %f22;
	shl.b32 	%r42, %r11, 2;
	mov.u32 	%r43, cache;
	add.s32 	%r13, %r43, %r42;
	st.shared.f32 	[%r13], %f17;
	bar.sync 	0;
	mul.lo.s32 	%r44, %r1, %r4;
	mul.lo.s32 	%r48, %r44, %r7;
	setp.lt.u32 	%p12, %r48, 2;
	@%p12 bra 	$L__BB0_6;
$L__BB0_3:
	shr.u32 	%r16, %r48, 1;
	setp.ge.u32 	%p13, %r11, %r16;
	@%p13 bra 	$L__BB0_5;
	shl.b32 	%r45, %r16, 2;
	add.s32 	%r46, %r13, %r45;
	ld.shared.f32 	%f18, [%r46];
	ld.shared.f32 	%f19, [%r13];
	add.f32 	%f20, %f18, %f19;
	st.shared.f32 	[%r13], %f20;
$L__BB0_5:
	bar.sync 	0;
	setp.gt.u32 	%p14, %r48, 3;
	mov.u32 	%r48, %r16;
	@%p14 bra 	$L__BB0_3;
$L__BB0_6:
	mad.lo.s32 	%r47, %r5, %r10, %r9;
	mad.lo.s32 	%r17, %r47, %r2, %r8;
	setp.ne.s32 	%p15, %r11, 0;
	@%p15 bra 	$L__BB0_8;
	ld.shared.f32 	%f21, [cache];
	cvta.to.global.u64 	%rd18, %rd3;
	mul.wide.s32 	%rd19, %r17, 4;
	add.s64 	%rd20, %rd18, %rd19;
	st.global.f32 	[%rd20], %f21;
$L__BB0_8:
	ret;

}


// ===== COMPILED SASS (sm_100) =====

	.target	sm_100

	.elftype	@"ET_EXEC"


//--------------------- .note.nv.tkinfo           --------------------------
	.section	.note.nv.tkinfo,"",@"SHT_NOTE"
	.sectionflags	@"SHF_NOTE_NV_TKINFO"
	.tkinfo
        /*0018*/ 	.word	0x00000002
        /*0030*/ 	.string	""
        /*0030*/ 	.string	"ptxas"
        /*0030*/ 	.string	"Cuda compilation tools, release 13.0, V13.0.88"
        /*0030*/ 	.string	"Build cuda_13.0.r13.0/compiler.36424714_0"
        /*0030*/ 	.string	"-arch sm_100 -m 64 "



//--------------------- .note.nv.cuinfo           --------------------------
	.section	.note.nv.cuinfo,"",@"SHT_NOTE"
	.sectionflags	@"SHF_NOTE_NV_CUINFO"
        /*0018*/ 	.short	0x0002
        /*001a*/ 	.short	0x0064
        /*001c*/ 	.short	0x0082
	.zero		2


//--------------------- .nv.info                  --------------------------
	.section	.nv.info,"",@"SHT_CUDA_INFO"
	.align	4


	//----- nvinfo : EIATTR_REGCOUNT
	.align		4
        /*0000*/ 	.byte	0x04, 0x2f
        /*0002*/ 	.short	(.L_1 - .L_0)
	.align		4
.L_0:
        /*0004*/ 	.word	index@(_Z9LaplacianPfS_S_)
        /*0008*/ 	.word	0x00000017


	//----- nvinfo : EIATTR_FRAME_SIZE
	.align		4
.L_1:
        /*000c*/ 	.byte	0x04, 0x11
        /*000e*/ 	.short	(.L_3 - .L_2)
	.align		4
.L_2:
        /*0010*/ 	.word	index@($__internal_0_$__cuda_sm3x_div_rn_noftz_f32_slowpath)
        /*0014*/ 	.word	0x00000000


	//----- nvinfo : EIATTR_FRAME_SIZE
	.align		4
.L_3:
        /*0018*/ 	.byte	0x04, 0x11
        /*001a*/ 	.short	(.L_5 - .L_4)
	.align		4
.L_4:
        /*001c*/ 	.word	index@(_Z9LaplacianPfS_S_)
        /*0020*/ 	.word	0x00000000


	//----- nvinfo : EIATTR_MIN_STACK_SIZE
	.align		4
.L_5:
        /*0024*/ 	.byte	0x04, 0x12
        /*0026*/ 	.short	(.L_7 - .L_6)
	.align		4
.L_6:
        /*0028*/ 	.word	index@(_Z9LaplacianPfS_S_)
        /*002c*/ 	.word	0x00000000
.L_7:


//--------------------- .nv.compat                --------------------------
	.section	.nv.compat,"",@"SHT_CUDA_COMPAT_INFO"
	.align	4
        /*0000*/ 	.byte	0x02, 0x09, 0x00, 0x00, 0x02, 0x02, 0x01, 0x00, 0x02, 0x05, 0x05, 0x00, 0x03, 0x07, 0x01, 0x01
        /*0010*/ 	.byte	0x02, 0x03, 0x00, 0x00, 0x02, 0x06, 0x01, 0x00, 0x04, 0x0b, 0x08, 0x00, 0x01, 0x00, 0x00, 0x00
        /*0020*/ 	.byte	0x00, 0x00, 0x00, 0x00


//--------------------- .nv.info._Z9LaplacianPfS_S_ --------------------------
	.section	.nv.info._Z9LaplacianPfS_S_,"",@"SHT_CUDA_INFO"
	.sectionflags	@""
	.align	4


	//----- nvinfo : EIATTR_CUDA_API_VERSION
	.align		4
        /*0000*/ 	.byte	0x04, 0x37
        /*0002*/ 	.short	(.L_9 - .L_8)
.L_8:
        /*0004*/ 	.word	0x00000082


	//----- nvinfo : EIATTR_KPARAM_INFO
	.align		4
.L_9:
        /*0008*/ 	.byte	0x04, 0x17
        /*000a*/ 	.short	(.L_11 - .L_10)
.L_10:
        /*000c*/ 	.word	0x00000000
        /*0010*/ 	.short	0x0002
        /*0012*/ 	.short	0x0010
        /*0014*/ 	.byte	0x00, 0xf5, 0x21, 0x00


	//----- nvinfo : EIATTR_KPARAM_INFO
	.align		4
.L_11:
        /*0018*/ 	.byte	0x04, 0x17
        /*001a*/ 	.short	(.L_13 - .L_12)
.L_12:
        /*001c*/ 	.word	0x00000000
        /*0020*/ 	.short	0x0001
        /*0022*/ 	.short	0x0008
        /*0024*/ 	.byte	0x00, 0xf5, 0x21, 0x00


	//----- nvinfo : EIATTR_KPARAM_INFO
	.align		4
.L_13:
        /*0028*/ 	.byte	0x04, 0x17
        /*002a*/ 	.short	(.L_15 - .L_14)
.L_14:
        /*002c*/ 	.word	0x00000000
        /*0030*/ 	.short	0x0000
        /*0032*/ 	.short	0x0000
        /*0034*/ 	.byte	0x00, 0xf5, 0x21, 0x00


	//----- nvinfo : EIATTR_SPARSE_MMA_MASK
	.align		4
.L_15:
        /*0038*/ 	.byte	0x03, 0x50
        /*003a*/ 	.short	0x0000


	//----- nvinfo : EIATTR_MAXREG_COUNT
	.align		4
        /*003c*/ 	.byte	0x03, 0x1b
        /*003e*/ 	.short	0x00ff


	//----- nvinfo : EIATTR_NUM_BARRIERS
	.align		4
        /*0040*/ 	.byte	0x02, 0x4c
        /*0042*/ 	.byte	0x01
	.zero		1


	//----- nvinfo : EIATTR_MERCURY_ISA_VERSION
	.align		4
        /*0044*/ 	.byte	0x03, 0x5f
        /*0046*/ 	.short	0x0101


	//----- nvinfo : EIATTR_VRC_CTA_INIT_COUNT
	.align		4
        /*0048*/ 	.byte	0x02, 0x4a
	.zero		1
	.zero		1


	//----- nvinfo : EIATTR_EXIT_INSTR_OFFSETS
	.align		4
        /*004c*/ 	.byte	0x04, 0x1c
        /*004e*/ 	.short	(.L_17 - .L_16)


	//   ....[0]....
.L_16:
        /*0050*/ 	.word	0x00000660


	//   ....[1]....
        /*0054*/ 	.word	0x000006f0


	//----- nvinfo : EIATTR_CRS_STACK_SIZE
	.align		4
.L_17:
        /*0058*/ 	.byte	0x04, 0x1e
        /*005a*/ 	.short	(.L_19 - .L_18)
.L_18:
        /*005c*/ 	.word	0x00000000


	//----- nvinfo : EIATTR_CBANK_PARAM_SIZE
	.align		4
.L_19:
        /*0060*/ 	.byte	0x03, 0x19
        /*0062*/ 	.short	0x0018


	//----- nvinfo : EIATTR_PARAM_CBANK
	.align		4
        /*0064*/ 	.byte	0x04, 0x0a
        /*0066*/ 	.short	(.L_21 - .L_20)
	.align		4
.L_20:
        /*0068*/ 	.word	index@(.nv.constant0._Z9LaplacianPfS_S_)
        /*006c*/ 	.short	0x0380
        /*006e*/ 	.short	0x0018


	//----- nvinfo : EIATTR_SW_WAR
	.align		4
.L_21:
        /*0070*/ 	.byte	0x04, 0x36
        /*0072*/ 	.short	(.L_23 - .L_22)
.L_22:
        /*0074*/ 	.word	0x00000008
.L_23:


//--------------------- .nv.callgraph             --------------------------
	.section	.nv.callgraph,"",@"SHT_CUDA_CALLGRAPH"
	.align	4
	.sectionentsize	8
	.align		4
        /*0000*/ 	.word	0x00000000
	.align		4
        /*0004*/ 	.word	0xffffffff
	.align		4
        /*0008*/ 	.word	0x00000000
	.align		4
        /*000c*/ 	.word	0xfffffffe
	.align		4
        /*0010*/ 	.word	0x00000000
	.align		4
        /*0014*/ 	.word	0xfffffffd
	.align		4
        /*0018*/ 	.word	0x00000000
	.align		4
        /*001c*/ 	.word	0xfffffffc


//--------------------- .text._Z9LaplacianPfS_S_  --------------------------
	.section	.text._Z9LaplacianPfS_S_,"ax",@progbits
	.align	128
        .global         _Z9LaplacianPfS_S_
        .type           _Z9LaplacianPfS_S_,@function
        .size           _Z9LaplacianPfS_S_,(.L_x_19 - _Z9LaplacianPfS_S_)
        .other          _Z9LaplacianPfS_S_,@"STO_CUDA_ENTRY STV_DEFAULT"
_Z9LaplacianPfS_S_:
.text._Z9LaplacianPfS_S_:
[----:B------:R-:W-:Y:S01]  /*0000*/  LDC R1, c[0x0][0x37c] ;  /* 0x0000df00ff017b82 */ /* 0x000fe20000000800 */
[----:B------:R-:W0:Y:S01]  /*0010*/  S2R R6, SR_CTAID.Y ;  /* 0x0000000000067919 */ /* 0x000e220000002600 */
[----:B------:R-:W1:Y:S06]  /*0020*/  LDCU UR5, c[0x0][0x360] ;  /* 0x00006c00ff0577ac */ /* 0x000e6c0008000800 */
[----:B------:R-:W1:Y:S01]  /*0030*/  LDC R4, c[0x0][0x370] ;  /* 0x0000dc00ff047b82 */ /* 0x000e620000000800 */
[----:B------:R-:W-:Y:S01]  /*0040*/  BSSY.RECONVERGENT B2, `(.L_x_0) ;  /* 0x0000048000027945 */ /* 0x000fe20003800200 */
[----:B------:R-:W0:Y:S01]  /*0050*/  S2R R11, SR_TID.Y ;  /* 0x00000000000b7919 */ /* 0x000e220000002200 */
[----:B------:R-:W2:Y:S01]  /*0060*/  LDCU UR7, c[0x0][0x364] ;  /* 0x00006c80ff0777ac */ /* 0x000ea20008000800 */
[----:B------:R-:W3:Y:S01]  /*0070*/  S2R R10, SR_TID.X ;  /* 0x00000000000a7919 */ /* 0x000ee20000002100 */
[----:B------:R-:W2:Y:S01]  /*0080*/  LDCU UR12, c[0x0][0x374] ;  /* 0x00006e80ff0c77ac */ /* 0x000ea20008000800 */
[----:B------:R-:W3:Y:S01]  /*0090*/  S2R R5, SR_CTAID.X ;  /* 0x0000000000057919 */ /* 0x000ee20000002500 */
[----:B------:R-:W4:Y:S01]  /*00a0*/  LDCU UR8, c[0x0][0x368] ;  /* 0x00006d00ff0877ac */ /* 0x000f220008000800 */
[----:B------:R-:W5:Y:S01]  /*00b0*/  S2R R12, SR_TID.Z ;  /* 0x00000000000c7919 */ /* 0x000f620000002300 */
[----:B------:R-:W4:Y:S01]  /*00c0*/  LDCU UR4, c[0x0][0x378] ;  /* 0x00006f00ff0477ac */ /* 0x000f220008000800 */
[----:B------:R-:W5:Y:S01]  /*00d0*/  S2R R7, SR_CTAID.Z ;  /* 0x0000000000077919 */ /* 0x000f620000002700 */
[----:B------:R-:W0:Y:S01]  /*00e0*/  LDCU.64 UR10, c[0x0][0x358] ;  /* 0x00006b00ff0a77ac */ /* 0x000e220008000a00 */
[----:B-1----:R-:W-:Y:S01]  /*00f0*/  IMAD R0, R4, UR5, RZ ;  /* 0x0000000504007c24 */ /* 0x002fe2000f8e02ff */
[----:B--2---:R-:W-:-:S03]  /*0100*/  UIMAD UR6, UR7, UR12, URZ ;  /* 0x0000000c070672a4 */ /* 0x004fc6000f8e02ff */
[----:B------:R-:W-:Y:S01]  /*0110*/  VIADD R8, R0, 0xffffffff ;  /* 0xffffffff00087836 */ /* 0x000fe20000000000 */
[----:B------:R-:W-:Y:S02]  /*0120*/  UIADD3 UR9, UPT, UPT, UR6, -0x1, URZ ;  /* 0xffffffff06097890 */ /* 0x000fe4000fffe0ff */
[----:B----4-:R-:W-:Y:S01]  /*0130*/  UIMAD UR4, UR8, UR4, -0x1 ;  /* 0xffffffff080474a4 */ /* 0x010fe2000f8e0204 */
[----:B0-----:R-:W-:-:S05]  /*0140*/  IMAD R2, R6, UR7, R11 ;  /* 0x0000000706027c24 */ /* 0x001fca000f8e020b */
[----:B------:R-:W-:Y:S01]  /*0150*/  ISETP.NE.AND P0, PT, R2, RZ, PT ;  /* 0x000000ff0200720c */ /* 0x000fe20003f05270 */
[----:B---3--:R-:W-:-:S05]  /*0160*/  IMAD R9, R5, UR5, R10 ;  /* 0x0000000505097c24 */ /* 0x008fca000f8e020a */
[----:B------:R-:W-:Y:S01]  /*0170*/  ISETP.EQ.OR P0, PT, R9, RZ, !P0 ;  /* 0x000000ff0900720c */ /* 0x000fe20004702670 */
[----:B-----5:R-:W-:-:S05]  /*0180*/  IMAD R3, R7, UR8, R12 ;  /* 0x0000000807037c24 */ /* 0x020fca000f8e020c */
[----:B------:R-:W-:-:S04]  /*0190*/  ISETP.EQ.OR P0, PT, R3, RZ, P0 ;  /* 0x000000ff0300720c */ /* 0x000fc80000702670 */
[----:B------:R-:W-:Y:S01]  /*01a0*/  ISETP.GE.OR P0, PT, R9, R8, P0 ;  /* 0x000000080900720c */ /* 0x000fe20000706670 */
[----:B------:R-:W-:Y:S02]  /*01b0*/  IMAD R8, R12, UR7, R11 ;  /* 0x000000070c087c24 */ /* 0x000fe4000f8e020b */
[----:B------:R-:W-:Y:S01]  /*01c0*/  IMAD.MOV.U32 R12, RZ, RZ, RZ ;  /* 0x000000ffff0c7224 */ /* 0x000fe200078e00ff */
[----:B------:R-:W-:Y:S01]  /*01d0*/  ISETP.GE.U32.OR P0, PT, R2, UR9, P0 ;  /* 0x0000000902007c0c */ /* 0x000fe20008706470 */
[C---:B------:R-:W-:Y:S02]  /*01e0*/  IMAD R2, R3.reuse, UR6, R2 ;  /* 0x0000000603027c24 */ /* 0x040fe4000f8e0202 */
[----:B------:R-:W-:Y:S01]  /*01f0*/  IMAD R8, R8, UR5, R10 ;  /* 0x0000000508087c24 */ /* 0x000fe2000f8e020a */
[----:B------:R-:W-:Y:S01]  /*0200*/  ISETP.GE.U32.OR P0, PT, R3, UR4, P0 ;  /* 0x0000000403007c0c */ /* 0x000fe20008706470 */
[----:B------:R-:W-:-:S12]  /*0210*/  IMAD R9, R0, R2, R9 ;  /* 0x0000000200097224 */ /* 0x000fd800078e0209 */
[----:B------:R-:W-:Y:S05]  /*0220*/  @P0 BRA `(.L_x_1) ;  /* 0x0000000000a40947 */ /* 0x000fea0003800000 */
[----:B------:R-:W0:Y:S01]  /*0230*/  LDC.64 R10, c[0x0][0x380] ;  /* 0x0000e000ff0a7b82 */ /* 0x000e220000000a00 */
[C---:B------:R-:W-:Y:S01]  /*0240*/  IADD3 R15, PT, PT, -R0.reuse, R9, RZ ;  /* 0x00000009000f7210 */ /* 0x040fe20007ffe1ff */
[C-C-:B------:R-:W-:Y:S01]  /*0250*/  IMAD.IADD R17, R0.reuse, 0x1, R9.reuse ;  /* 0x0000000100117824 */ /* 0x140fe200078e0209 */
[C---:B------:R-:W-:Y:S01]  /*0260*/  IADD3 R12, PT, PT, -R0.reuse, RZ, RZ ;  /* 0x000000ff000c7210 */ /* 0x040fe20007ffe1ff */
[----:B------:R-:W-:-:S04]  /*0270*/  IMAD R13, R0, UR6, R9 ;  /* 0x00000006000d7c24 */ /* 0x000fc8000f8e0209 */
[----:B------:R-:W-:Y:S02]  /*0280*/  IMAD R19, R12, UR6, R9 ;  /* 0x000000060c137c24 */ /* 0x000fe4000f8e0209 */
[----:B0-----:R-:W-:-:S04]  /*0290*/  IMAD.WIDE R14, R15, 0x4, R10 ;  /* 0x000000040f0e7825 */ /* 0x001fc800078e020a */
[----:B------:R-:W-:-:S04]  /*02a0*/  IMAD.WIDE R16, R17, 0x4, R10 ;  /* 0x0000000411107825 */ /* 0x000fc800078e020a */
[----:B------:R-:W-:Y:S02]  /*02b0*/  IMAD.WIDE R2, R0, 0x4, R14 ;  /* 0x0000000400027825 */ /* 0x000fe400078e020e */
[----:B------:R-:W2:Y:S04]  /*02c0*/  LDG.E R17, desc[UR10][R16.64] ;  /* 0x0000000a10117981 */ /* 0x000ea8000c1e1900 */
[----:B------:R0:W2:Y:S01]  /*02d0*/  LDG.E R14, desc[UR10][R14.64] ;  /* 0x0000000a0e0e7981 */ /* 0x0000a2000c1e1900 */
[----:B------:R-:W-:-:S03]  /*02e0*/  IMAD.WIDE R12, R13, 0x4, R10 ;  /* 0x000000040d0c7825 */ /* 0x000fc600078e020a */
[----:B------:R-:W3:Y:S01]  /*02f0*/  LDG.E R18, desc[UR10][R2.64+-0x4] ;  /* 0xfffffc0a02127981 */ /* 0x000ee2000c1e1900 */
[----:B------:R-:W-:-:S03]  /*0300*/  IMAD.WIDE R10, R19, 0x4, R10 ;  /* 0x00000004130a7825 */ /* 0x000fc600078e020a */
[----:B------:R-:W4:Y:S04]  /*0310*/  LDG.E R20, desc[UR10][R2.64+0x4] ;  /* 0x0000040a02147981 */ /* 0x000f28000c1e1900 */
[----:B------:R-:W5:Y:S04]  /*0320*/  LDG.E R12, desc[UR10][R12.64] ;  /* 0x0000000a0c0c7981 */ /* 0x000f68000c1e1900 */
[----:B------:R-:W5:Y:S01]  /*0330*/  LDG.E R0, desc[UR10][R10.64] ;  /* 0x0000000a0a007981 */ /* 0x000f62000c1e1900 */
[----:B0-----:R-:W-:Y:S01]  /*0340*/  IMAD.MOV.U32 R15, RZ, RZ, 0x3e2aaaab ;  /* 0x3e2aaaabff0f7424 */ /* 0x001fe200078e00ff */
[----:B------:R-:W-:Y:S01]  /*0350*/  BSSY.RECONVERGENT B1, `(.L_x_2) ;  /* 0x0000011000017945 */ /* 0x000fe20003800200 */
[----:B--2---:R-:W-:Y:S01]  /*0360*/  FADD R17, R14, R17 ;  /* 0x000000110e117221 */ /* 0x004fe20000000000 */
[----:B------:R-:W-:-:S03]  /*0370*/  HFMA2 R14, -RZ, RZ, 2.375, 0 ;  /* 0x40c00000ff0e7431 */ /* 0x000fc600000001ff */
[----:B---3--:R-:W-:-:S04]  /*0380*/  FADD R17, R18, R17 ;  /* 0x0000001112117221 */ /* 0x008fc80000000000 */
[----:B----4-:R-:W-:Y:S01]  /*0390*/  FADD R17, R20, R17 ;  /* 0x0000001114117221 */ /* 0x010fe20000000000 */
[----:B------:R-:W-:-:S03]  /*03a0*/  FFMA R14, R15, -R14, 1 ;  /* 0x3f8000000f0e7423 */ /* 0x000fc6000000080e */
[----:B-----5:R-:W-:Y:S01]  /*03b0*/  FADD R17, R12, R17 ;  /* 0x000000110c117221 */ /* 0x020fe20000000000 */
[----:B------:R-:W-:-:S03]  /*03c0*/  FFMA R15, R14, R15, 0.16666667163372039795 ;  /* 0x3e2aaaab0e0f7423 */ /* 0x000fc6000000000f */
[----:B------:R-:W-:-:S04]  /*03d0*/  FADD R0, R0, R17 ;  /* 0x0000001100007221 */ /* 0x000fc80000000000 */
[----:B------:R-:W0:Y:S01]  /*03e0*/  FCHK P0, R0, 6 ;  /* 0x40c0000000007902 */ /* 0x000e220000000000 */
[----:B------:R-:W-:-:S04]  /*03f0*/  FFMA R10, R0, R15, RZ ;  /* 0x0000000f000a7223 */ /* 0x000fc800000000ff */
[----:B------:R-:W-:-:S04]  /*0400*/  FFMA R11, R10, -6, R0 ;  /* 0xc0c000000a0b7823 */ /* 0x000fc80000000000 */
[----:B------:R-:W-:Y:S01]  /*0410*/  FFMA R15, R15, R11, R10 ;  /* 0x0000000b0f0f7223 */ /* 0x000fe2000000000a */
[----:B0-----:R-:W-:Y:S06]  /*0420*/  @!P0 BRA `(.L_x_3) ;  /* 0x00000000000c8947 */ /* 0x001fec0003800000 */
[----:B------:R-:W-:-:S07]  /*0430*/  MOV R10, 0x450 ;  /* 0x00000450000a7802 */ /* 0x000fce0000000f00 */
[----:B------:R-:W-:Y:S05]  /*0440*/  CALL.REL.NOINC `($__internal_0_$__cuda_sm3x_div_rn_noftz_f32_slowpath) ;  /* 0x0000000000ac7944 */ /* 0x000fea0003c00000 */
[----:B------:R-:W-:-:S07]  /*0450*/  IMAD.MOV.U32 R15, RZ, RZ, R0 ;  /* 0x000000ffff0f7224 */ /* 0x000fce00078e0000 */
.L_x_3:
[----:B------:R-:W-:Y:S05]  /*0460*/  BSYNC.RECONVERGENT B1 ;  /* 0x0000000000017941 */ /* 0x000fea0003800200 */
.L_x_2:
[----:B------:R-:W0:Y:S02]  /*0470*/  LDC.64 R10, c[0x0][0x388] ;  /* 0x0000e200ff0a7b82 */ /* 0x000e240000000a00 */
[----:B0-----:R-:W-:-:S05]  /*0480*/  IMAD.WIDE R10, R9, 0x4, R10 ;  /* 0x00000004090a7825 */ /* 0x001fca00078e020a */
[----:B------:R0:W-:Y:S04]  /*0490*/  STG.E desc[UR10][R10.64], R15 ;  /* 0x0000000f0a007986 */ /* 0x0001e8000c10190a */
[----:B------:R-:W2:Y:S02]  /*04a0*/  LDG.E R2, desc[UR10][R2.64] ;  /* 0x0000000a02027981 */ /* 0x000ea4000c1e1900 */
[----:B0-2---:R-:W-:-:S07]  /*04b0*/  FADD R12, -R2, R15 ;  /* 0x0000000f020c7221 */ /* 0x005fce0000000100 */
.L_x_1:
[----:B------:R-:W-:Y:S05]  /*04c0*/  BSYNC.RECONVERGENT B2 ;  /* 0x0000000000027941 */ /* 0x000fea0003800200 */
.L_x_0:
[----:B------:R-:W0:Y:S01]  /*04d0*/  S2UR UR6, SR_CgaCtaId ;  /* 0x00000000000679c3 */ /* 0x000e220000008800 */
[----:B------:R-:W-:Y:S01]  /*04e0*/  UMOV UR4, 0x400 ;  /* 0x0000040000047882 */ /* 0x000fe20000000000 */
[----:B------:R-:W-:Y:S01]  /*04f0*/  FMUL R12, R12, R12 ;  /* 0x0000000c0c0c7220 */ /* 0x000fe20000400000 */
[----:B------:R-:W-:Y:S01]  /*0500*/  UIMAD UR5, UR5, UR7, URZ ;  /* 0x00000007050572a4 */ /* 0x000fe2000f8e02ff */
[----:B------:R-:W-:Y:S01]  /*0510*/  ISETP.NE.AND P1, PT, R8, RZ, PT ;  /* 0x000000ff0800720c */ /* 0x000fe20003f25270 */
[----:B------:R-:W-:Y:S02]  /*0520*/  IMAD R9, R7, UR12, R6 ;  /* 0x0000000c07097c24 */ /* 0x000fe4000f8e0206 */
[----:B------:R-:W-:-:S04]  /*0530*/  UIMAD UR5, UR5, UR8, URZ ;  /* 0x00000008050572a4 */ /* 0x000fc8000f8e02ff */
[----:B------:R-:W-:Y:S02]  /*0540*/  UISETP.GE.U32.AND UP0, UPT, UR5, 0x2, UPT ;  /* 0x000000020500788c */ /* 0x000fe4000bf06070 */
[----:B0-----:R-:W-:-:S06]  /*0550*/  ULEA UR4, UR6, UR4, 0x18 ;  /* 0x0000000406047291 */ /* 0x001fcc000f8ec0ff */
[----:B------:R-:W-:-:S05]  /*0560*/  LEA R3, R8, UR4, 0x2 ;  /* 0x0000000408037c11 */ /* 0x000fca000f8e10ff */
[----:B------:R0:W-:Y:S01]  /*0570*/  STS [R3], R12 ;  /* 0x0000000c03007388 */ /* 0x0001e20000000800 */
[----:B------:R-:W-:Y:S06]  /*0580*/  BAR.SYNC.DEFER_BLOCKING 0x0 ;  /* 0x0000000000007b1d */ /* 0x000fec0000010000 */
[----:B------:R-:W-:Y:S05]  /*0590*/  BRA.U !UP0, `(.L_x_4) ;  /* 0x0000000108307547 */ /* 0x000fea000b800000 */
[----:B------:R-:W-:-:S07]  /*05a0*/  MOV R0, UR5 ;  /* 0x0000000500007c02 */ /* 0x000fce0008000f00 */
.L_x_5:
[----:B------:R-:W-:-:S04]  /*05b0*/  SHF.R.U32.HI R10, RZ, 0x1, R0 ;  /* 0x00000001ff0a7819 */ /* 0x000fc80000011600 */
[----:B------:R-:W-:-:S13]  /*05c0*/  ISETP.GE.U32.AND P0, PT, R8, R10, PT ;  /* 0x0000000a0800720c */ /* 0x000fda0003f06070 */
[----:B------:R-:W-:Y:S01]  /*05d0*/  @!P0 IMAD R2, R10, 0x4, R3 ;  /* 0x000000040a028824 */ /* 0x000fe200078e0203 */
[----:B------:R-:W-:Y:S05]  /*05e0*/  @!P0 LDS R7, [R3] ;  /* 0x0000000003078984 */ /* 0x000fea0000000800 */
[----:B------:R-:W1:Y:S02]  /*05f0*/  @!P0 LDS R2, [R2] ;  /* 0x0000000002028984 */ /* 0x000e640000000800 */
[----:B-1----:R-:W-:-:S05]  /*0600*/  @!P0 FADD R6, R2, R7 ;  /* 0x0000000702068221 */ /* 0x002fca0000000000 */
[----:B------:R1:W-:Y:S01]  /*0610*/  @!P0 STS [R3], R6 ;  /* 0x0000000603008388 */ /* 0x0003e20000000800 */
[----:B------:R-:W-:Y:S01]  /*0620*/  BAR.SYNC.DEFER_BLOCKING 0x0 ;  /* 0x0000000000007b1d */ /* 0x000fe20000010000 */
[----:B------:R-:W-:Y:S02]  /*0630*/  ISETP.GT.U32.AND P0, PT, R0, 0x3, PT ;  /* 0x000000030000780c */ /* 0x000fe40003f04070 */
[----:B------:R-:W-:-:S11]  /*0640*/  MOV R0, R10 ;  /* 0x0000000a00007202 */ /* 0x000fd60000000f00 */
[----:B-1----:R-:W-:Y:S05]  /*0650*/  @P0 BRA `(.L_x_5) ;  /* 0xfffffffc00d40947 */ /* 0x002fea000383ffff */
.L_x_4:
[----:B------:R-:W-:Y:S05]  /*0660*/  @P1 EXIT ;  /* 0x000000000000194d */ /* 0x000fea0003800000 */
[----:B------:R-:W1:Y:S01]  /*0670*/  S2UR UR5, SR_CgaCtaId ;  /* 0x00000000000579c3 */ /* 0x000e620000008800 */
[----:B------:R-:W-:Y:S01]  /*0680*/  UMOV UR4, 0x400 ;  /* 0x0000040000047882 */ /* 0x000fe20000000000 */
[----:B------:R-:W-:-:S06]  /*0690*/  IMAD R9, R9, R4, R5 ;  /* 0x0000000409097224 */ /* 0x000fcc00078e0205 */
[----:B0-----:R-:W0:Y:S01]  /*06a0*/  LDC.64 R2, c[0x0][0x390] ;  /* 0x0000e400ff027b82 */ /* 0x001e220000000a00 */
[----:B-1----:R-:W-:Y:S01]  /*06b0*/  ULEA UR4, UR5, UR4, 0x18 ;  /* 0x0000000405047291 */ /* 0x002fe2000f8ec0ff */
[----:B0-----:R-:W-:-:S08]  /*06c0*/  IMAD.WIDE R2, R9, 0x4, R2 ;  /* 0x0000000409027825 */ /* 0x001fd000078e0202 */
[----:B------:R-:W0:Y:S04]  /*06d0*/  LDS R7, [UR4] ;  /* 0x00000004ff077984 */ /* 0x000e280008000800 */
[----:B0-----:R-:W-:Y:S01]  /*06e0*/  STG.E desc[UR10][R2.64], R7 ;  /* 0x0000000702007986 */ /* 0x001fe2000c10190a */
[----:B------:R-:W-:Y:S05]  /*06f0*/  EXIT ;  /* 0x000000000000794d */ /* 0x000fea0003800000 */
        .weak           $__internal_0_$__cuda_sm3x_div_rn_noftz_f32_slowpath
        .type           $__internal_0_$__cuda_sm3x_div_rn_noftz_f32_slowpath,@function
        .size           $__internal_0_$__cuda_sm3x_div_rn_noftz_f32_slowpath,(.L_x_19 - $__internal_0_$__cuda_sm3x_div_rn_noftz_f32_slowpath)
$__internal_0_$__cuda_sm3x_div_rn_noftz_f32_slowpath:
[----:B------:R-:W-:Y:S01]  /*0700*/  SHF.R.U32.HI R11, RZ, 0x17, R0 ;  /* 0x00000017ff0b7819 */ /* 0x000fe20000011600 */
[----:B------:R-:W-:Y:S04]  /*0710*/  BSSY.RECONVERGENT B0, `(.L_x_6) ;  /* 0x000005c000007945 */ /* 0x000fe80003800200 */
[----:B------:R-:W-:Y:S01]  /*0720*/  BSSY.RELIABLE B3, `(.L_x_7) ;  /* 0x000001a000037945 */ /* 0x000fe20003800100 */
[----:B------:R-:W-:Y:S02]  /*0730*/  MOV R12, R0 ;  /* 0x00000000000c7202 */ /* 0x000fe40000000f00 */
[----:B------:R-:W-:-:S05]  /*0740*/  LOP3.LUT R11, R11, 0xff, RZ, 0xc0, !PT ;  /* 0x000000ff0b0b7812 */ /* 0x000fca00078ec0ff */
[----:B------:R-:W-:-:S05]  /*0750*/  VIADD R14, R11, 0xffffffff ;  /* 0xffffffff0b0e7836 */ /* 0x000fca0000000000 */
[----:B------:R-:W-:-:S13]  /*0760*/  ISETP.GT.U32.OR P0, PT, R14, 0xfd, !PT ;  /* 0x000000fd0e00780c */ /* 0x000fda0007f04470 */
[----:B------:R-:W-:Y:S01]  /*0770*/  @!P0 IMAD.MOV.U32 R13, RZ, RZ, RZ ;  /* 0x000000ffff0d8224 */ /* 0x000fe200078e00ff */
[----:B------:R-:W-:Y:S06]  /*0780*/  @!P0 BRA `(.L_x_8) ;  /* 0x00000000004c8947 */ /* 0x000fec0003800000 */
[----:B------:R-:W-:-:S13]  /*0790*/  FSETP.GTU.FTZ.AND P0, PT, |R0|, +INF , PT ;  /* 0x7f8000000000780b */ /* 0x000fda0003f1c200 */
[----:B------:R-:W-:Y:S05]  /*07a0*/  @P0 BREAK.RELIABLE B3 ;  /* 0x0000000000030942 */ /* 0x000fea0003800100 */
[----:B------:R-:W-:Y:S05]  /*07b0*/  @P0 BRA `(.L_x_9) ;  /* 0x0000000400400947 */ /* 0x000fea0003800000 */
[----:B------:R-:W-:-:S05]  /*07c0*/  HFMA2 R13, -RZ, RZ, 2.375, 0 ;  /* 0x40c00000ff0d7431 */ /* 0x000fca00000001ff */
[----:B------:R-:W-:-:S13]  /*07d0*/  LOP3.LUT P0, RZ, R13, 0x7fffffff, R12, 0xc8, !PT ;  /* 0x7fffffff0dff7812 */ /* 0x000fda000780c80c */
[----:B------:R-:W-:Y:S05]  /*07e0*/  @!P0 BREAK.RELIABLE B3 ;  /* 0x0000000000038942 */ /* 0x000fea0003800100 */
[----:B------:R-:W-:Y:S05]  /*07f0*/  @!P0 BRA `(.L_x_10) ;  /* 0x0000000400288947 */ /* 0x000fea0003800000 */
[----:B------:R-:W-:-:S13]  /*0800*/  LOP3.LUT P0, RZ, R12, 0x7fffffff, RZ, 0xc0, !PT ;  /* 0x7fffffff0cff7812 */ /* 0x000fda000780c0ff */
[----:B------:R-:W-:Y:S05]  /*0810*/  @!P0 BREAK.RELIABLE B3 ;  /* 0x0000000000038942 */ /* 0x000fea0003800100 */
[----:B------:R-:W-:Y:S05]  /*0820*/  @!P0 BRA `(.L_x_11) ;  /* 0x0000000400148947 */ /* 0x000fea0003800000 */
[----:B------:R-:W-:Y:S02]  /*0830*/  FSETP.NEU.FTZ.AND P0, PT, |R0|, +INF , PT ;  /* 0x7f8000000000780b */ /* 0x000fe40003f1d200 */
[----:B------:R-:W-:-:S04]  /*0840*/  LOP3.LUT P1, RZ, R13, 0x7fffffff, RZ, 0xc0, !PT ;  /* 0x7fffffff0dff7812 */ /* 0x000fc8000782c0ff */
[----:B------:R-:W-:-:S13]  /*0850*/  PLOP3.LUT P0, PT, P0, P1, PT, 0x2f, 0xf2 ;  /* 0x0000000000f2781c */ /* 0x000fda0000702577 */
[----:B------:R-:W-:Y:S05]  /*0860*/  @P0 BREAK.RELIABLE B3 ;  /* 0x0000000000030942 */ /* 0x000fea0003800100 */
[----:B------:R-:W-:Y:S05]  /*0870*/  @P0 BRA `(.L_x_12) ;  /* 0x0000000000f40947 */ /* 0x000fea0003800000 */
[----:B------:R-:W-:-:S13]  /*0880*/  ISETP.GE.AND P0, PT, R14, RZ, PT ;  /* 0x000000ff0e00720c */ /* 0x000fda0003f06270 */
[----:B------:R-:W-:Y:S02]  /*0890*/  @P0 IMAD.MOV.U32 R13, RZ, RZ, RZ ;  /* 0x000000ffff0d0224 */ /* 0x000fe400078e00ff */
[----:B------:R-:W-:Y:S01]  /*08a0*/  @!P0 FFMA R12, R0, 1.84467440737095516160e+19, RZ ;  /* 0x5f800000000c8823 */ /* 0x000fe200000000ff */
[----:B------:R-:W-:-:S07]  /*08b0*/  @!P0 MOV R13, 0xffffffc0 ;  /* 0xffffffc0000d8802 */ /* 0x000fce0000000f00 */
.L_x_8:
[----:B------:R-:W-:Y:S05]  /*08c0*/  BSYNC.RELIABLE B3 ;  /* 0x0000000000037941 */ /* 0x000fea0003800100 */
.L_x_7:
[----:B------:R-:W-:Y:S01]  /*08d0*/  UMOV UR4, 0x40c00000 ;  /* 0x40c0000000047882 */ /* 0x000fe20000000000 */
[----:B------:R-:W-:Y:S01]  /*08e0*/  VIADD R11, R11, 0xffffff81 ;  /* 0xffffff810b0b7836 */ /* 0x000fe20000000000 */
[----:B------:R-:W-:Y:S01]  /*08f0*/  UIADD3 UR4, UPT, UPT, UR4, -0x1000000, URZ ;  /* 0xff00000004047890 */ /* 0x000fe2000fffe0ff */
[----:B------:R-:W-:Y:S02]  /*0900*/  BSSY.RECONVERGENT B3, `(.L_x_13) ;  /* 0x0000033000037945 */ /* 0x000fe40003800200 */
[----:B------:R-:W-:Y:S01]  /*0910*/  IMAD R0, R11, -0x800000, R12 ;  /* 0xff8000000b007824 */ /* 0x000fe200078e020c */
[----:B------:R-:W-:Y:S02]  /*0920*/  IADD3 R13, PT, PT, R13, -0x2, R11 ;  /* 0xfffffffe0d0d7810 */ /* 0x000fe40007ffe00b */
[----:B------:R-:W-:-:S03]  /*0930*/  FADD.FTZ R15, -RZ, -UR4 ;  /* 0x80000004ff0f7e21 */ /* 0x000fc60008010100 */
[----:B------:R-:W0:Y:S02]  /*0940*/  MUFU.RCP R14, UR4 ;  /* 0x00000004000e7d08 */ /* 0x000e240008001000 */
[----:B0-----:R-:W-:-:S04]  /*0950*/  FFMA R17, R14, R15, 1 ;  /* 0x3f8000000e117423 */ /* 0x001fc8000000000f */
[----:B------:R-:W-:-:S04]  /*0960*/  FFMA R17, R14, R17, R14 ;  /* 0x000000110e117223 */ /* 0x000fc8000000000e */
[----:B------:R-:W-:-:S04]  /*0970*/  FFMA R12, R0, R17, RZ ;  /* 0x00000011000c7223 */ /* 0x000fc800000000ff */
[----:B------:R-:W-:-:S04]  /*0980*/  FFMA R14, R15, R12, R0 ;  /* 0x0000000c0f0e7223 */ /* 0x000fc80000000000 */
[----:B------:R-:W-:-:S04]  /*0990*/  FFMA R14, R17, R14, R12 ;  /* 0x0000000e110e7223 */ /* 0x000fc8000000000c */
[----:B------:R-:W-:-:S04]  /*09a0*/  FFMA R15, R15, R14, R0 ;  /* 0x0000000e0f0f7223 */ /* 0x000fc80000000000 */
[----:B------:R-:W-:-:S05]  /*09b0*/  FFMA R0, R17, R15, R14 ;  /* 0x0000000f11007223 */ /* 0x000fca000000000e */
[----:B------:R-:W-:-:S04]  /*09c0*/  SHF.R.U32.HI R12, RZ, 0x17, R0 ;  /* 0x00000017ff0c7819 */ /* 0x000fc80000011600 */
[----:B------:R-:W-:-:S04]  /*09d0*/  LOP3.LUT R12, R12, 0xff, RZ, 0xc0, !PT ;  /* 0x000000ff0c0c7812 */ /* 0x000fc800078ec0ff */
[----:B------:R-:W-:-:S05]  /*09e0*/  IADD3 R16, PT, PT, R12, R13, RZ ;  /* 0x0000000d0c107210 */ /* 0x000fca0007ffe0ff */
[----:B------:R-:W-:-:S05]  /*09f0*/  VIADD R11, R16, 0xffffffff ;  /* 0xffffffff100b7836 */ /* 0x000fca0000000000 */
[----:B------:R-:W-:-:S13]  /*0a00*/  ISETP.GE.U32.AND P0, PT, R11, 0xfe, PT ;  /* 0x000000fe0b00780c */ /* 0x000fda0003f06070 */
[----:B------:R-:W-:Y:S05]  /*0a10*/  @!P0 BRA `(.L_x_14) ;  /* 0x0000000000808947 */ /* 0x000fea0003800000 */
[----:B------:R-:W-:-:S13]  /*0a20*/  ISETP.GT.AND P0, PT, R16, 0xfe, PT ;  /* 0x000000fe1000780c */ /* 0x000fda0003f04270 */
[----:B------:R-:W-:Y:S05]  /*0a30*/  @P0 BRA `(.L_x_15) ;  /* 0x00000000006c0947 */ /* 0x000fea0003800000 */
[----:B------:R-:W-:-:S13]  /*0a40*/  ISETP.GE.AND P0, PT, R16, 0x1, PT ;  /* 0x000000011000780c */ /* 0x000fda0003f06270 */
[----:B------:R-:W-:Y:S05]  /*0a50*/  @P0 BRA `(.L_x_16) ;  /* 0x0000000000740947 */ /* 0x000fea0003800000 */
[----:B------:R-:W-:Y:S02]  /*0a60*/  ISETP.GE.AND P0, PT, R16, -0x18, PT ;  /* 0xffffffe81000780c */ /* 0x000fe40003f06270 */
[----:B------:R-:W-:-:S11]  /*0a70*/  LOP3.LUT R0, R0, 0x80000000, RZ, 0xc0, !PT ;  /* 0x8000000000007812 */ /* 0x000fd600078ec0ff */
[----:B------:R-:W-:Y:S05]  /*0a80*/  @!P0 BRA `(.L_x_16) ;  /* 0x0000000000688947 */ /* 0x000fea0003800000 */
[CCC-:B------:R-:W-:Y:S01]  /*0a90*/  FFMA.RZ R11, R17.reuse, R15.reuse, R14.reuse ;  /* 0x0000000f110b7223 */ /* 0x1c0fe2000000c00e */
[-CC-:B------:R-:W-:Y:S01]  /*0aa0*/  FFMA.RM R12, R17, R15.reuse, R14.reuse ;  /* 0x0000000f110c7223 */ /* 0x180fe2000000400e */
[C---:B------:R-:W-:Y:S02]  /*0ab0*/  ISETP.NE.AND P2, PT, R16.reuse, RZ, PT ;  /* 0x000000ff1000720c */ /* 0x040fe40003f45270 */
[C---:B------:R-:W-:Y:S02]  /*0ac0*/  ISETP.NE.AND P1, PT, R16.reuse, RZ, PT ;  /* 0x000000ff1000720c */ /* 0x040fe40003f25270 */
[----:B------:R-:W-:Y:S01]  /*0ad0*/  LOP3.LUT R13, R11, 0x7fffff, RZ, 0xc0, !PT ;  /* 0x007fffff0b0d7812 */ /* 0x000fe200078ec0ff */
[----:B------:R-:W-:Y:S01]  /*0ae0*/  FFMA.RP R11, R17, R15, R14 ;  /* 0x0000000f110b7223 */ /* 0x000fe2000000800e */
[----:B------:R-:W-:Y:S01]  /*0af0*/  IADD3 R14, PT, PT, R16, 0x20, RZ ;  /* 0x00000020100e7810 */ /* 0x000fe20007ffe0ff */
[----:B------:R-:W-:Y:S01]  /*0b00*/  IMAD.MOV R15, RZ, RZ, -R16 ;  /* 0x000000ffff0f7224 */ /* 0x000fe200078e0a10 */
[----:B------:R-:W-:-:S02]  /*0b10*/  LOP3.LUT R13, R13, 0x800000, RZ, 0xfc, !PT ;  /* 0x008000000d0d7812 */ /* 0x000fc400078efcff */
[----:B------:R-:W-:Y:S02]  /*0b20*/  FSETP.NEU.FTZ.AND P0, PT, R11, R12, PT ;  /* 0x0000000c0b00720b */ /* 0x000fe40003f1d000 */
[----:B------:R-:W-:Y:S02]  /*0b30*/  SHF.L.U32 R14, R13, R14, RZ ;  /* 0x0000000e0d0e7219 */ /* 0x000fe400000006ff */
[----:B------:R-:W-:Y:S02]  /*0b40*/  SEL R12, R15, RZ, P2 ;  /* 0x000000ff0f0c7207 */ /* 0x000fe40001000000 */
[----:B------:R-:W-:Y:S02]  /*0b50*/  ISETP.NE.AND P1, PT, R14, RZ, P1 ;  /* 0x000000ff0e00720c */ /* 0x000fe40000f25270 */
[----:B------:R-:W-:Y:S02]  /*0b60*/  SHF.R.U32.HI R12, RZ, R12, R13 ;  /* 0x0000000cff0c7219 */ /* 0x000fe4000001160d */
[----:B------:R-:W-:-:S02]  /*0b70*/  PLOP3.LUT P0, PT, P0, P1, PT, 0xf8, 0x8f ;  /* 0x00000000008f781c */ /* 0x000fc40000703f70 */
[----:B------:R-:W-:Y:S02]  /*0b80*/  SHF.R.U32.HI R14, RZ, 0x1, R12 ;  /* 0x00000001ff0e7819 */ /* 0x000fe4000001160c */
[----:B------:R-:W-:-:S04]  /*0b90*/  SEL R11, RZ, 0x1, !P0 ;  /* 0x00000001ff0b7807 */ /* 0x000fc80004000000 */
[----:B------:R-:W-:-:S04]  /*0ba0*/  LOP3.LUT R11, R11, 0x1, R14, 0xf8, !PT ;  /* 0x000000010b0b7812 */ /* 0x000fc800078ef80e */
[----:B------:R-:W-:-:S04]  /*0bb0*/  LOP3.LUT R11, R11, R12, RZ, 0xc0, !PT ;  /* 0x0000000c0b0b7212 */ /* 0x000fc800078ec0ff */
[----:B------:R-:W-:-:S04]  /*0bc0*/  IADD3 R11, PT, PT, R14, R11, RZ ;  /* 0x0000000b0e0b7210 */ /* 0x000fc80007ffe0ff */
[----:B------:R-:W-:Y:S01]  /*0bd0*/  LOP3.LUT R0, R11, R0, RZ, 0xfc, !PT ;  /* 0x000000000b007212 */ /* 0x000fe200078efcff */
[----:B------:R-:W-:Y:S06]  /*0be0*/  BRA `(.L_x_16) ;  /* 0x0000000000107947 */ /* 0x000fec0003800000 */
.L_x_15:
[----:B------:R-:W-:-:S04]  /*0bf0*/  LOP3.LUT R0, R0, 0x80000000, RZ, 0xc0, !PT ;  /* 0x8000000000007812 */ /* 0x000fc800078ec0ff */
[----:B------:R-:W-:Y:S01]  /*0c00*/  LOP3.LUT R0, R0, 0x7f800000, RZ, 0xfc, !PT ;  /* 0x7f80000000007812 */ /* 0x000fe200078efcff */
[----:B------:R-:W-:Y:S06]  /*0c10*/  BRA `(.L_x_16) ;  /* 0x0000000000047947 */ /* 0x000fec0003800000 */
.L_x_14:
[----:B------:R-:W-:-:S07]  /*0c20*/  IMAD R0, R13, 0x800000, R0 ;  /* 0x008000000d007824 */ /* 0x000fce00078e0200 */
.L_x_16:
[----:B------:R-:W-:Y:S05]  /*0c30*/  BSYNC.RECONVERGENT B3 ;  /* 0x0000000000037941 */ /* 0x000fea0003800200 */
.L_x_13:
[----:B------:R-:W-:Y:S05]  /*0c40*/  BRA `(.L_x_17) ;  /* 0x0000000000207947 */ /* 0x000fea0003800000 */
.L_x_12:
[----:B------:R-:W-:-:S04]  /*0c50*/  LOP3.LUT R0, R13, 0x80000000, R12, 0x48, !PT ;  /* 0x800000000d007812 */ /* 0x000fc800078e480c */
[----:B------:R-:W-:Y:S01]  /*0c60*/  LOP3.LUT R0, R0, 0x7f800000, RZ, 0xfc, !PT ;  /* 0x7f80000000007812 */ /* 0x000fe200078efcff */
[----:B------:R-:W-:Y:S06]  /*0c70*/  BRA `(.L_x_17) ;  /* 0x0000000000147947 */ /* 0x000fec0003800000 */
.L_x_11:
[----:B------:R-:W-:Y:S01]  /*0c80*/  LOP3.LUT R0, R13, 0x80000000, R12, 0x48, !PT ;  /* 0x800000000d007812 */ /* 0x000fe200078e480c */
[----:B------:R-:W-:Y:S06]  /*0c90*/  BRA `(.L_x_17) ;  /* 0x00000000000c7947 */ /* 0x000fec0003800000 */
.L_x_10:
[----:B------:R-:W0:Y:S01]  /*0ca0*/  MUFU.RSQ R0, -QNAN ;  /* 0xffc0000000007908 */ /* 0x000e220000001400 */
[----:B------:R-:W-:Y:S05]  /*0cb0*/  BRA `(.L_x_17) ;  /* 0x0000000000047947 */ /* 0x000fea0003800000 */
.L_x_9:
[----:B------:R-:W-:-:S07]  /*0cc0*/  FADD.FTZ R0, R0, 6 ;  /* 0x40c0000000007421 */ /* 0x000fce0000010000 */
.L_x_17:
[----:B------:R-:W-:Y:S05]  /*0cd0*/  BSYNC.RECONVERGENT B0 ;  /* 0x0000000000007941 */ /* 0x000fea0003800200 */
.L_x_6:
[----:B------:R-:W-:-:S04]  /*0ce0*/  HFMA2 R11, -RZ, RZ, 0, 0 ;  /* 0x00000000ff0b7431 */ /* 0x000fc800000001ff */
[----:B0-----:R-:W-:Y:S05]  /*0cf0*/  RET.REL.NODEC R10 `(_Z9LaplacianPfS_S_) ;  /* 0xfffffff00ac07950 */ /* 0x001fea0003c3ffff */
.L_x_18:
[----:B------:R-:W-:-:S00]  /*0d00*/  BRA `(.L_x_18) ;  /* 0xfffffffc00fc7947 */ /* 0x000fc0000383ffff */
[----:B------:R-:W-:-:S00]  /*0d10*/  NOP ;  /* 0x0000000000007918 */ /* 0x000fc00000000000 */
        /* <DEDUP_REMOVED lines=14> */
.L_x_19:


//--------------------- .nv.shared._Z9LaplacianPfS_S_ --------------------------
	.section	.nv.shared._Z9LaplacianPfS_S_,"aw",@nobits
	.sectionflags	@""
	.align	16
	.zero		1024


//--------------------- .nv.shared.reserved.0     --------------------------
	.section	.nv.shared.reserved.0,"aw",@nobits
	.weak		__nv_reservedSMEM_offset_0_alias
	.size		__nv_reservedSMEM_offset_0_alias, 0, 64
	.other		__nv_reservedSMEM_offset_0_alias,@"STO_CUDA_RESERVED_SHARED STV_DEFAULT"
__nv_reservedSMEM_offset_0_alias:
	.zero		0
	.zero		64


//--------------------- .nv.constant0._Z9LaplacianPfS_S_ --------------------------
	.section	.nv.constant0._Z9LaplacianPfS_S_,"a",@progbits
	.sectionflags	@""
	.align	4
.nv.constant0._Z9LaplacianPfS_S_:
	.zero		920


//--------------------- SYMBOLS --------------------------

	.type		.nv.reservedSmem.offset0,@object
	.size		.nv.reservedSmem.offset0,0x4
	.type		.nv.reservedSmem.cap,@object
	.size		.nv.reservedSmem.cap,0x4
